	.headerflags	@"EF_CUDA_TEXMODE_UNIFIED EF_CUDA_64BIT_ADDRESS EF_CUDA_ACCELERATORS EF_CUDA_SM90 EF_CUDA_VIRTUAL_SM(EF_CUDA_SM90)"
	.elftype	@"ET_EXEC"


//--------------------- .nv.info                  --------------------------
	.section	.nv.info,"",@"SHT_CUDA_INFO"
	.align	4


	//----- nvinfo : EIATTR_REGCOUNT
	.align		4
        /*0000*/ 	.byte	0x04, 0x2f
        /*0002*/ 	.short	(.L_1 - .L_0)
	.align		4
.L_0:
        /*0004*/ 	.word	index@(triton_poi_fused_mul_sigmoid_8)
        /*0008*/ 	.word	0x00000028


	//----- nvinfo : EIATTR_MIN_STACK_SIZE
	.align		4
.L_1:
        /*000c*/ 	.byte	0x04, 0x12
        /*000e*/ 	.short	(.L_3 - .L_2)
	.align		4
.L_2:
        /*0010*/ 	.word	index@(triton_poi_fused_mul_sigmoid_8)
        /*0014*/ 	.word	0x00000000


	//----- nvinfo : EIATTR_FRAME_SIZE
	.align		4
.L_3:
        /*0018*/ 	.byte	0x04, 0x11
        /*001a*/ 	.short	(.L_5 - .L_4)
	.align		4
.L_4:
        /*001c*/ 	.word	index@(triton_poi_fused_mul_sigmoid_8)
        /*0020*/ 	.word	0x00000000


	//----- nvinfo : EIATTR_MIN_STACK_SIZE
	.align		4
.L_5:
        /*0024*/ 	.byte	0x04, 0x12
        /*0026*/ 	.short	(.L_7 - .L_6)
	.align		4
.L_6:
        /*0028*/ 	.word	index@(triton_poi_fused_mul_sigmoid_8)
        /*002c*/ 	.word	0x00000000
.L_7:


//--------------------- .nv.info.triton_poi_fused_mul_sigmoid_8 --------------------------
	.section	.nv.info.triton_poi_fused_mul_sigmoid_8,"",@"SHT_CUDA_INFO"
	.sectionflags	@""
	.align	4


	//----- nvinfo : EIATTR_CUDA_API_VERSION
	.align		4
        /*0000*/ 	.byte	0x04, 0x37
        /*0002*/ 	.short	(.L_9 - .L_8)
.L_8:
        /*0004*/ 	.word	0x0000007c


	//----- nvinfo : EIATTR_KPARAM_INFO
	.align		4
.L_9:
        /*0008*/ 	.byte	0x04, 0x17
        /*000a*/ 	.short	(.L_11 - .L_10)
.L_10:
        /*000c*/ 	.word	0x00000000
        /*0010*/ 	.short	0x0004
        /*0012*/ 	.short	0x001c
        /*0014*/ 	.byte	0x00, 0xf0, 0x11, 0x00


	//----- nvinfo : EIATTR_KPARAM_INFO
	.align		4
.L_11:
        /*0018*/ 	.byte	0x04, 0x17
        /*001a*/ 	.short	(.L_13 - .L_12)
.L_12:
        /*001c*/ 	.word	0x00000000
        /*0020*/ 	.short	0x0003
        /*0022*/ 	.short	0x0018
        /*0024*/ 	.byte	0x00, 0xf0, 0x11, 0x00


	//----- nvinfo : EIATTR_KPARAM_INFO
	.align		4
.L_13:
        /*0028*/ 	.byte	0x04, 0x17
        /*002a*/ 	.short	(.L_15 - .L_14)
.L_14:
        /*002c*/ 	.word	0x00000000
        /*0030*/ 	.short	0x0002
        /*0032*/ 	.short	0x0010
        /*0034*/ 	.byte	0x00, 0xf4, 0x21, 0x00


	//----- nvinfo : EIATTR_KPARAM_INFO
	.align		4
.L_15:
        /*0038*/ 	.byte	0x04, 0x17
        /*003a*/ 	.short	(.L_17 - .L_16)
.L_16:
        /*003c*/ 	.word	0x00000000
        /*0040*/ 	.short	0x0001
        /*0042*/ 	.short	0x0008
        /*0044*/ 	.byte	0x00, 0xf4, 0x21, 0x00


	//----- nvinfo : EIATTR_KPARAM_INFO
	.align		4
.L_17:
        /*0048*/ 	.byte	0x04, 0x17
        /*004a*/ 	.short	(.L_19 - .L_18)
.L_18:
        /*004c*/ 	.word	0x00000000
        /*0050*/ 	.short	0x0000
        /*0052*/ 	.short	0x0000
        /*0054*/ 	.byte	0x00, 0xf4, 0x21, 0x00


	//----- nvinfo : EIATTR_SPARSE_MMA_MASK
	.align		4
.L_19:
        /*0058*/ 	.byte	0x03, 0x50
        /*005a*/ 	.short	0x0000


	//----- nvinfo : EIATTR_MAXREG_COUNT
	.align		4
        /*005c*/ 	.byte	0x03, 0x1b
        /*005e*/ 	.short	0x00ff


	//----- nvinfo : EIATTR_EXIT_INSTR_OFFSETS
	.align		4
        /*0060*/ 	.byte	0x04, 0x1c
        /*0062*/ 	.short	(.L_21 - .L_20)


	//   ....[0]....
.L_20:
        /*0064*/ 	.word	0x000019c0


	//----- nvinfo : EIATTR_REQNTID
	.align		4
.L_21:
        /*0068*/ 	.byte	0x04, 0x10
        /*006a*/ 	.short	(.L_23 - .L_22)
.L_22:
        /*006c*/ 	.word	0x00000100
        /*0070*/ 	.word	0x00000001
        /*0074*/ 	.word	0x00000001


	//----- nvinfo : EIATTR_CBANK_PARAM_SIZE
	.align		4
.L_23:
        /*0078*/ 	.byte	0x03, 0x19
        /*007a*/ 	.short	0x0020


	//----- nvinfo : EIATTR_PARAM_CBANK
	.align		4
        /*007c*/ 	.byte	0x04, 0x0a
        /*007e*/ 	.short	(.L_25 - .L_24)
	.align		4
.L_24:
        /*0080*/ 	.word	index@(.nv.constant0.triton_poi_fused_mul_sigmoid_8)
        /*0084*/ 	.short	0x0210
        /*0086*/ 	.short	0x0020


	//----- nvinfo : EIATTR_SW_WAR
	.align		4
.L_25:
        /*0088*/ 	.byte	0x04, 0x36
        /*008a*/ 	.short	(.L_27 - .L_26)
.L_26:
        /*008c*/ 	.word	0x00000008
.L_27:


//--------------------- .nv.callgraph             --------------------------
	.section	.nv.callgraph,"",@"SHT_CUDA_CALLGRAPH"
	.align	4
	.sectionentsize	8
	.align		4
        /*0000*/ 	.word	0x00000000
	.align		4
        /*0004*/ 	.word	0xffffffff
	.align		4
        /*0008*/ 	.word	0x00000000
	.align		4
        /*000c*/ 	.word	0xfffffffe
	.align		4
        /*0010*/ 	.word	0x00000000
	.align		4
        /*0014*/ 	.word	0xfffffffd
	.align		4
        /*0018*/ 	.word	0x00000000
	.align		4
        /*001c*/ 	.word	0xfffffffc


//--------------------- .text.triton_poi_fused_mul_sigmoid_8 --------------------------
	.section	.text.triton_poi_fused_mul_sigmoid_8,"ax",@progbits
	.sectionflags	@"SHF_BARRIERS=1"
	.align	128
        .global         triton_poi_fused_mul_sigmoid_8
        .type           triton_poi_fused_mul_sigmoid_8,@function
        .size           triton_poi_fused_mul_sigmoid_8,(.L_x_1 - triton_poi_fused_mul_sigmoid_8)
        .other          triton_poi_fused_mul_sigmoid_8,@"STO_CUDA_ENTRY STV_DEFAULT"
triton_poi_fused_mul_sigmoid_8:
.text.triton_poi_fused_mul_sigmoid_8:
[----:B------:R-:W-:Y:S01]  /*0000*/  LDC R1, c[0x0][0x28] ;  /* 0x00000a00ff017b82 */ /* 0x000fe20000000800 */
[----:B------:R-:W1:Y:S07]  /*0010*/  S2R R2, SR_TID.X ;  /* 0x0000000000027919 */ /* 0x000e6e0000002100 */
[----:B------:R-:W2:Y:S01]  /*0020*/  LDC.64 R16, c[0x0][0x210] ;  /* 0x00008400ff107b82 */ /* 0x000ea20000000a00 */
[----:B------:R-:W-:Y:S01]  /*0030*/  ULDC.64 UR6, c[0x0][0x208] ;  /* 0x0000820000067ab9 */ /* 0x000fe20000000a00 */
[----:B------:R-:W3:Y:S01]  /*0040*/  S2R R13, SR_CTAID.Y ;  /* 0x00000000000d7919 */ /* 0x000ee20000002600 */
[----:B------:R-:W4:Y:S01]  /*0050*/  S2R R19, SR_CTAID.X ;  /* 0x0000000000137919 */ /* 0x000f220000002500 */
[----:B-1----:R-:W-:-:S02]  /*0060*/  SHF.R.U32.HI R12, RZ, 0x2, R2 ;  /* 0x00000002ff0c7819 */ /* 0x002fc40000011602 */
[----:B------:R-:W-:Y:S02]  /*0070*/  SHF.L.U32 R18, R2, 0x2, RZ ;  /* 0x0000000202127819 */ /* 0x000fe400000006ff */
[--C-:B---3--:R-:W-:Y:S02]  /*0080*/  SHF.R.S32.HI R14, RZ, 0x17, R13.reuse ;  /* 0x00000017ff0e7819 */ /* 0x108fe4000001140d */
[----:B------:R-:W-:Y:S02]  /*0090*/  SGXT.U32 R12, R12, 0x6 ;  /* 0x000000060c0c781a */ /* 0x000fe40000000000 */
[----:B------:R-:W-:Y:S02]  /*00a0*/  SGXT R14, R14, 0x1 ;  /* 0x000000010e0e781a */ /* 0x000fe40000000200 */
[----:B------:R-:W-:Y:S02]  /*00b0*/  PRMT R33, R12, 0x6540, R13 ;  /* 0x000065400c217816 */ /* 0x000fe4000000000d */
[----:B----4-:R-:W-:-:S02]  /*00c0*/  SHF.L.U32 R19, R19, 0x4, RZ ;  /* 0x0000000413137819 */ /* 0x010fc400000006ff */
[----:B------:R-:W-:-:S04]  /*00d0*/  LEA.HI R0, R14, R33, RZ, 0x9 ;  /* 0x000000210e007211 */ /* 0x000fc800078f48ff */
[----:B------:R-:W-:Y:S02]  /*00e0*/  SHF.L.U32 R3, R0, 0x3, RZ ;  /* 0x0000000300037819 */ /* 0x000fe400000006ff */
[----:B------:R-:W-:Y:S02]  /*00f0*/  LOP3.LUT R0, R19, 0xc, R18, 0xf8, !PT ;  /* 0x0000000c13007812 */ /* 0x000fe400078ef812 */
[----:B------:R-:W-:-:S05]  /*0100*/  LOP3.LUT R3, R3, 0xfffff000, RZ, 0xc0, !PT ;  /* 0xfffff00003037812 */ /* 0x000fca00078ec0ff */
[----:B------:R-:W-:-:S04]  /*0110*/  IMAD.IADD R3, R0, 0x1, R3 ;  /* 0x0000000100037824 */ /* 0x000fc800078e0203 */
[----:B--2---:R-:W-:Y:S01]  /*0120*/  IMAD.WIDE R4, R3, 0x4, R16 ;  /* 0x0000000403047825 */ /* 0x004fe200078e0210 */
[----:B------:R-:W-:-:S05]  /*0130*/  LOP3.LUT R31, R33, 0x40, RZ, 0xfc, !PT ;  /* 0x00000040211f7812 */ /* 0x000fca00078efcff */
[----:B------:R-:W2:Y:S01]  /*0140*/  LDG.E.EL.128 R4, desc[UR6][R4.64] ;  /* 0x0000000604047981 */ /* 0x000ea2000c2e1d00 */
[----:B------:R-:W-:-:S04]  /*0150*/  LEA.HI R3, R14, R31, RZ, 0x9 ;  /* 0x0000001f0e037211 */ /* 0x000fc800078f48ff */
[----:B------:R-:W-:-:S04]  /*0160*/  SHF.L.U32 R3, R3, 0x3, RZ ;  /* 0x0000000303037819 */ /* 0x000fc800000006ff */
[----:B------:R-:W-:-:S04]  /*0170*/  LOP3.LUT R3, R3, 0xfffff000, RZ, 0xc0, !PT ;  /* 0xfffff00003037812 */ /* 0x000fc800078ec0ff */
[----:B------:R-:W-:-:S05]  /*0180*/  IADD3 R3, R0, R3, RZ ;  /* 0x0000000300037210 */ /* 0x000fca0007ffe0ff */
[----:B------:R-:W-:Y:S01]  /*0190*/  IMAD.WIDE R8, R3, 0x4, R16 ;  /* 0x0000000403087825 */ /* 0x000fe200078e0210 */
[----:B------:R-:W-:-:S05]  /*01a0*/  LOP3.LUT R29, R33, 0x80, RZ, 0xfc, !PT ;  /* 0x00000080211d7812 */ /* 0x000fca00078efcff */
[----:B------:R-:W3:Y:S01]  /*01b0*/  LDG.E.EL.128 R8, desc[UR6][R8.64] ;  /* 0x0000000608087981 */ /* 0x000ee2000c2e1d00 */
[----:B------:R-:W-:-:S04]  /*01c0*/  LEA.HI R3, R14, R29, RZ, 0x9 ;  /* 0x0000001d0e037211 */ /* 0x000fc800078f48ff */
[----:B------:R-:W-:-:S04]  /*01d0*/  SHF.L.U32 R3, R3, 0x3, RZ ;  /* 0x0000000303037819 */ /* 0x000fc800000006ff */
[----:B------:R-:W-:-:S05]  /*01e0*/  LOP3.LUT R3, R3, 0xfffff000, RZ, 0xc0, !PT ;  /* 0xfffff00003037812 */ /* 0x000fca00078ec0ff */
[----:B------:R-:W-:-:S04]  /*01f0*/  IMAD.IADD R3, R0, 0x1, R3 ;  /* 0x0000000100037824 */ /* 0x000fc800078e0203 */
[----:B------:R-:W-:-:S06]  /*0200*/  IMAD.WIDE R20, R3, 0x4, R16 ;  /* 0x0000000403147825 */ /* 0x000fcc00078e0210 */
[----:B------:R-:W4:Y:S01]  /*0210*/  LDG.E.EL.128 R20, desc[UR6][R20.64] ;  /* 0x0000000614147981 */ /* 0x000f22000c2e1d00 */
[----:B------:R-:W-:-:S04]  /*0220*/  LOP3.LUT R3, R33, 0xc0, RZ, 0xfc, !PT ;  /* 0x000000c021037812 */ /* 0x000fc800078efcff */
[----:B------:R-:W-:-:S04]  /*0230*/  LEA.HI R15, R14, R3, RZ, 0x9 ;  /* 0x000000030e0f7211 */ /* 0x000fc800078f48ff */
[----:B------:R-:W-:-:S04]  /*0240*/  SHF.L.U32 R15, R15, 0x3, RZ ;  /* 0x000000030f0f7819 */ /* 0x000fc800000006ff */
[----:B------:R-:W-:-:S04]  /*0250*/  LOP3.LUT R15, R15, 0xfffff000, RZ, 0xc0, !PT ;  /* 0xfffff0000f0f7812 */ /* 0x000fc800078ec0ff */
[----:B------:R-:W-:-:S05]  /*0260*/  IADD3 R15, R0, R15, RZ ;  /* 0x0000000f000f7210 */ /* 0x000fca0007ffe0ff */
[----:B------:R-:W-:-:S06]  /*0270*/  IMAD.WIDE R24, R15, 0x4, R16 ;  /* 0x000000040f187825 */ /* 0x000fcc00078e0210 */
[----:B------:R-:W5:Y:S01]  /*0280*/  LDG.E.EL.128 R24, desc[UR6][R24.64] ;  /* 0x0000000618187981 */ /* 0x000f62000c2e1d00 */
[----:B------:R-:W-:Y:S01]  /*0290*/  LOP3.LUT R18, R18, 0xfc, RZ, 0xc0, !PT ;  /* 0x000000fc12127812 */ /* 0x000fe200078ec0ff */
[----:B------:R-:W1:Y:S01]  /*02a0*/  S2UR UR5, SR_CgaCtaId ;  /* 0x00000000000579c3 */ /* 0x000e620000008800 */
[----:B------:R-:W-:Y:S01]  /*02b0*/  UMOV UR4, 0x400 ;  /* 0x0000040000047882 */ /* 0x000fe20000000000 */
[----:B------:R-:W-:Y:S01]  /*02c0*/  IMAD.MOV.U32 R30, RZ, RZ, 0x3e800000 ;  /* 0x3e800000ff1e7424 */ /* 0x000fe200078e00ff */
[----:B------:R-:W-:-:S04]  /*02d0*/  PRMT R15, R18, 0x6540, R13 ;  /* 0x00006540120f7816 */ /* 0x000fc8000000000d */
[----:B------:R-:W-:-:S04]  /*02e0*/  LEA.HI R14, R14, R15, RZ, 0x9 ;  /* 0x0000000f0e0e7211 */ /* 0x000fc800078f48ff */
[C---:B------:R-:W-:Y:S02]  /*02f0*/  SHF.L.U32 R17, R14.reuse, 0xc, RZ ;  /* 0x0000000c0e117819 */ /* 0x040fe400000006ff */
[----:B------:R-:W-:Y:S02]  /*0300*/  LOP3.LUT R14, R14, 0xfffffe00, RZ, 0xc0, !PT ;  /* 0xfffffe000e0e7812 */ /* 0x000fe400078ec0ff */
[----:B------:R-:W-:Y:S01]  /*0310*/  LOP3.LUT R17, R17, 0xffe00000, RZ, 0xc0, !PT ;  /* 0xffe0000011117812 */ /* 0x000fe200078ec0ff */
[----:B-1----:R-:W-:Y:S01]  /*0320*/  UPRMT UR4, UR5, 0x654, UR4 ;  /* 0x0000065405047896 */ /* 0x002fe20008000004 */
[----:B--2---:R-:W-:Y:S01]  /*0330*/  FADD R4, RZ, -R4 ;  /* 0x80000004ff047221 */ /* 0x004fe20000000000 */
[----:B------:R-:W-:Y:S01]  /*0340*/  FADD R5, RZ, -R5 ;  /* 0x80000005ff057221 */ /* 0x000fe20000000000 */
[----:B------:R-:W-:Y:S01]  /*0350*/  FADD R7, RZ, -R7 ;  /* 0x80000007ff077221 */ /* 0x000fe20000000000 */
[----:B------:R-:W-:Y:S01]  /*0360*/  FADD R6, RZ, -R6 ;  /* 0x80000006ff067221 */ /* 0x000fe20000000000 */
[----:B------:R-:W-:Y:S01]  /*0370*/  FMUL R4, R4, 1.4426950216293334961 ;  /* 0x3fb8aa3b04047820 */ /* 0x000fe20000400000 */
[----:B------:R-:W-:Y:S01]  /*0380*/  FMUL R5, R5, 1.4426950216293334961 ;  /* 0x3fb8aa3b05057820 */ /* 0x000fe20000400000 */
[----:B------:R-:W-:Y:S01]  /*0390*/  FMUL R16, R7, 1.4426950216293334961 ;  /* 0x3fb8aa3b07107820 */ /* 0x000fe20000400000 */
[----:B------:R-:W-:-:S02]  /*03a0*/  FMUL R28, R6, 1.4426950216293334961 ;  /* 0x3fb8aa3b061c7820 */ /* 0x000fc40000400000 */
[----:B------:R-:W-:Y:S02]  /*03b0*/  FSETP.GEU.AND P2, PT, R4, -126, PT ;  /* 0xc2fc00000400780b */ /* 0x000fe40003f4e000 */
[----:B------:R-:W-:Y:S02]  /*03c0*/  FSETP.GEU.AND P5, PT, R5, -126, PT ;  /* 0xc2fc00000500780b */ /* 0x000fe40003fae000 */
[----:B------:R-:W-:Y:S02]  /*03d0*/  FSETP.GEU.AND P0, PT, R16, -126, PT ;  /* 0xc2fc00001000780b */ /* 0x000fe40003f0e000 */
[----:B------:R-:W-:-:S07]  /*03e0*/  FSETP.GEU.AND P4, PT, R28, -126, PT ;  /* 0xc2fc00001c00780b */ /* 0x000fce0003f8e000 */
[----:B------:R-:W-:Y:S02]  /*03f0*/  @!P2 FMUL R4, R4, 0.5 ;  /* 0x3f0000000404a820 */ /* 0x000fe40000400000 */
[----:B------:R-:W-:Y:S01]  /*0400*/  @!P5 FMUL R5, R5, 0.5 ;  /* 0x3f0000000505d820 */ /* 0x000fe20000400000 */
[----:B---3--:R-:W-:Y:S01]  /*0410*/  FADD R9, RZ, -R9 ;  /* 0x80000009ff097221 */ /* 0x008fe20000000000 */
[----:B------:R-:W-:Y:S01]  /*0420*/  FADD R8, RZ, -R8 ;  /* 0x80000008ff087221 */ /* 0x000fe20000000000 */
[----:B------:R-:W-:Y:S01]  /*0430*/  @!P0 FMUL R16, R16, 0.5 ;  /* 0x3f00000010108820 */ /* 0x000fe20000400000 */
[----:B------:R-:W1:Y:S01]  /*0440*/  MUFU.EX2 R4, R4 ;  /* 0x0000000400047308 */ /* 0x000e620000000800 */
[----:B------:R-:W-:Y:S01]  /*0450*/  FMUL R13, R9, 1.4426950216293334961 ;  /* 0x3fb8aa3b090d7820 */ /* 0x000fe20000400000 */
[----:B------:R-:W-:Y:S01]  /*0460*/  FMUL R6, R8, 1.4426950216293334961 ;  /* 0x3fb8aa3b08067820 */ /* 0x000fe20000400000 */
[----:B------:R-:W-:Y:S01]  /*0470*/  SHF.R.U32.HI R8, RZ, 0x6, R2 ;  /* 0x00000006ff087819 */ /* 0x000fe20000011602 */
[----:B------:R-:W-:Y:S01]  /*0480*/  @!P4 FMUL R28, R28, 0.5 ;  /* 0x3f0000001c1cc820 */ /* 0x000fe20000400000 */
[----:B------:R-:W-:Y:S01]  /*0490*/  FADD R10, RZ, -R10 ;  /* 0x8000000aff0a7221 */ /* 0x000fe20000000000 */
[----:B------:R-:W-:Y:S01]  /*04a0*/  FSETP.GEU.AND P3, PT, R13, -126, PT ;  /* 0xc2fc00000d00780b */ /* 0x000fe20003f6e000 */
[----:B------:R-:W-:Y:S01]  /*04b0*/  FADD R11, RZ, -R11 ;  /* 0x8000000bff0b7221 */ /* 0x000fe20000000000 */
[----:B------:R-:W2:Y:S01]  /*04c0*/  MUFU.EX2 R5, R5 ;  /* 0x0000000500057308 */ /* 0x000ea20000000800 */
[----:B------:R-:W-:Y:S01]  /*04d0*/  SGXT.U32 R8, R8, 0x2 ;  /* 0x000000020808781a */ /* 0x000fe20000000000 */
[----:B------:R-:W-:Y:S01]  /*04e0*/  FMUL R10, R10, 1.4426950216293334961 ;  /* 0x3fb8aa3b0a0a7820 */ /* 0x000fe20000400000 */
[----:B------:R-:W-:-:S02]  /*04f0*/  FSETP.GEU.AND P1, PT, R6, -126, PT ;  /* 0xc2fc00000600780b */ /* 0x000fc40003f2e000 */
[----:B------:R-:W-:Y:S01]  /*0500*/  LOP3.LUT R19, R19, R8, RZ, 0xfc, !PT ;  /* 0x0000000813137212 */ /* 0x000fe200078efcff */
[----:B-1----:R-:W-:Y:S02]  /*0510*/  @!P2 FMUL R4, R4, R4 ;  /* 0x000000040404a220 */ /* 0x002fe40000400000 */
[----:B------:R-:W1:Y:S01]  /*0520*/  MUFU.EX2 R9, R16 ;  /* 0x0000001000097308 */ /* 0x000e620000000800 */
[----:B------:R-:W-:Y:S01]  /*0530*/  IADD3 R8, R17, R15, -R14 ;  /* 0x0000000f11087210 */ /* 0x000fe20007ffe80e */
[----:B------:R-:W-:Y:S01]  /*0540*/  FADD R18, R4, 1 ;  /* 0x3f80000004127421 */ /* 0x000fe20000000000 */
[----:B------:R-:W-:Y:S01]  /*0550*/  SHF.L.U32 R15, R2, 0xa, RZ ;  /* 0x0000000a020f7819 */ /* 0x000fe200000006ff */
[----:B------:R-:W-:Y:S01]  /*0560*/  @!P3 FMUL R13, R13, 0.5 ;  /* 0x3f0000000d0db820 */ /* 0x000fe20000400000 */
[----:B------:R-:W-:Y:S01]  /*0570*/  FSETP.GEU.AND P2, PT, R10, -126, PT ;  /* 0xc2fc00000a00780b */ /* 0x000fe20003f4e000 */
[----:B--2---:R-:W-:Y:S02]  /*0580*/  @!P5 FMUL R5, R5, R5 ;  /* 0x000000050505d220 */ /* 0x004fe40000400000 */
[----:B------:R-:W2:Y:S01]  /*0590*/  MUFU.EX2 R7, R28 ;  /* 0x0000001c00077308 */ /* 0x000ea20000000800 */
[----:B------:R-:W-:Y:S01]  /*05a0*/  LOP3.LUT R15, R15, 0xc00, RZ, 0xc0, !PT ;  /* 0x00000c000f0f7812 */ /* 0x000fe200078ec0ff */
[----:B------:R-:W-:Y:S01]  /*05b0*/  @!P1 FMUL R6, R6, 0.5 ;  /* 0x3f00000006069820 */ /* 0x000fe20000400000 */
[----:B------:R-:W-:Y:S01]  /*05c0*/  FSETP.GT.AND P6, PT, R18, 8.50705917302346158658e+37, PT ;  /* 0x7e8000001200780b */ /* 0x000fe20003fc4000 */
[----:B------:R-:W-:Y:S01]  /*05d0*/  FADD R14, R5, 1 ;  /* 0x3f800000050e7421 */ /* 0x000fe20000000000 */
[----:B------:R-:W-:Y:S01]  /*05e0*/  LOP3.LUT R36, R12, R15, RZ, 0xfc, !PT ;  /* 0x0000000f0c247212 */ /* 0x000fe200078efcff */
[----:B----4-:R-:W-:Y:S01]  /*05f0*/  FADD R20, RZ, -R20 ;  /* 0x80000014ff147221 */ /* 0x010fe20000000000 */
[----:B-1----:R-:W-:Y:S01]  /*0600*/  @!P0 FMUL R9, R9, R9 ;  /* 0x0000000909098220 */ /* 0x002fe20000400000 */
[----:B------:R1:W3:Y:S01]  /*0610*/  MUFU.EX2 R4, R13 ;  /* 0x0000000d00047308 */ /* 0x0002e20000000800 */
[----:B------:R-:W-:Y:S01]  /*0620*/  FSETP.GT.AND P5, PT, R14, 8.50705917302346158658e+37, PT ;  /* 0x7e8000000e00780b */ /* 0x000fe20003fa4000 */
[----:B------:R-:W-:Y:S01]  /*0630*/  FADD R21, RZ, -R21 ;  /* 0x80000015ff157221 */ /* 0x000fe20000000000 */
[----:B------:R-:W-:Y:S01]  /*0640*/  FADD R12, R9, 1 ;  /* 0x3f800000090c7421 */ /* 0x000fe20000000000 */
[----:B------:R-:W-:Y:S01]  /*0650*/  @!P2 FMUL R10, R10, 0.5 ;  /* 0x3f0000000a0aa820 */ /* 0x000fe20000400000 */
[----:B------:R-:W-:Y:S01]  /*0660*/  LOP3.LUT R17, R15, 0x200, RZ, 0xfc, !PT ;  /* 0x000002000f117812 */ /* 0x000fe200078efcff */
[----:B--2---:R-:W-:-:S02]  /*0670*/  @!P4 FMUL R7, R7, R7 ;  /* 0x000000070707c220 */ /* 0x004fc40000400000 */
[----:B------:R-:W-:Y:S01]  /*0680*/  FSETP.GT.AND P4, PT, R12, 8.50705917302346158658e+37, PT ;  /* 0x7e8000000c00780b */ /* 0x000fe20003f84000 */
[----:B------:R-:W2:Y:S01]  /*0690*/  MUFU.EX2 R6, R6 ;  /* 0x0000000600067308 */ /* 0x000ea20000000800 */
[----:B-1----:R-:W-:Y:S01]  /*06a0*/  LEA.HI R13, R15, UR4, RZ, 0x1c ;  /* 0x000000040f0d7c11 */ /* 0x002fe2000f8fe0ff */
[----:B------:R-:W-:Y:S01]  /*06b0*/  FADD R16, R7, 1 ;  /* 0x3f80000007107421 */ /* 0x000fe20000000000 */
[----:B------:R-:W-:Y:S01]  /*06c0*/  @P6 FMUL R18, R18, 0.25 ;  /* 0x3e80000012126820 */ /* 0x000fe20000400000 */
[C---:B------:R-:W-:Y:S01]  /*06d0*/  LOP3.LUT R9, R15.reuse, 0x100, RZ, 0xfc, !PT ;  /* 0x000001000f097812 */ /* 0x040fe200078efcff */
[----:B------:R-:W-:Y:S01]  /*06e0*/  @P5 FMUL R14, R14, 0.25 ;  /* 0x3e8000000e0e5820 */ /* 0x000fe20000400000 */
[----:B------:R-:W-:Y:S01]  /*06f0*/  LEA R34, R36, R13, 0x2 ;  /* 0x0000000d24227211 */ /* 0x000fe200078e10ff */
[----:B------:R-:W-:Y:S01]  /*0700*/  FMUL R13, R20, 1.4426950216293334961 ;  /* 0x3fb8aa3b140d7820 */ /* 0x000fe20000400000 */
[----:B------:R-:W-:Y:S01]  /*0710*/  FSETP.GT.AND P0, PT, R16, 8.50705917302346158658e+37, PT ;  /* 0x7e8000001000780b */ /* 0x000fe20003f04000 */
[----:B------:R1:W-:Y:S01]  /*0720*/  MUFU.RCP R7, R18 ;  /* 0x0000001200077308 */ /* 0x0003e20000001000 */
[----:B------:R-:W-:Y:S01]  /*0730*/  LOP3.LUT R28, R15, 0x300, RZ, 0xfc, !PT ;  /* 0x000003000f1c7812 */ /* 0x000fe200078efcff */
[----:B------:R-:W-:Y:S01]  /*0740*/  FMUL R15, R11, 1.4426950216293334961 ;  /* 0x3fb8aa3b0b0f7820 */ /* 0x000fe20000400000 */
[----:B------:R-:W-:Y:S01]  /*0750*/  @P4 FMUL R12, R12, 0.25 ;  /* 0x3e8000000c0c4820 */ /* 0x000fe20000400000 */
[----:B------:R-:W-:Y:S01]  /*0760*/  LEA.HI R17, R17, UR4, RZ, 0x1c ;  /* 0x0000000411117c11 */ /* 0x000fe2000f8fe0ff */
[----:B---3--:R-:W-:Y:S01]  /*0770*/  @!P3 FMUL R4, R4, R4 ;  /* 0x000000040404b220 */ /* 0x008fe20000400000 */
[----:B--2---:R-:W-:Y:S01]  /*0780*/  @!P1 FMUL R6, R6, R6 ;  /* 0x0000000606069220 */ /* 0x004fe20000400000 */
[----:B------:R-:W-:Y:S01]  /*0790*/  LEA.HI R35, R9, UR4, RZ, 0x1c ;  /* 0x0000000409237c11 */ /* 0x000fe2000f8fe0ff */
[----:B------:R-:W2:Y:S01]  /*07a0*/  MUFU.EX2 R5, R10 ;  /* 0x0000000a00057308 */ /* 0x000ea20000000800 */
[----:B-1----:R-:W-:Y:S01]  /*07b0*/  FSEL R18, R30, 1, P5 ;  /* 0x3f8000001e127808 */ /* 0x002fe20002800000 */
[----:B------:R-:W-:Y:S01]  /*07c0*/  FADD R11, R6, 1 ;  /* 0x3f800000060b7421 */ /* 0x000fe20000000000 */
[----:B------:R-:W-:Y:S01]  /*07d0*/  FSETP.GEU.AND P5, PT, R13, -126, PT ;  /* 0xc2fc00000d00780b */ /* 0x000fe20003fae000 */
[----:B------:R-:W-:Y:S01]  /*07e0*/  @P0 FMUL R16, R16, 0.25 ;  /* 0x3e80000010100820 */ /* 0x000fe20000400000 */
[----:B------:R-:W-:Y:S01]  /*07f0*/  LEA.HI R37, R28, UR4, RZ, 0x1c ;  /* 0x000000041c257c11 */ /* 0x000fe2000f8fe0ff */
[C---:B------:R-:W-:Y:S01]  /*0800*/  IMAD R32, R36.reuse, 0x4, R17 ;  /* 0x0000000424207824 */ /* 0x040fe200078e0211 */
[----:B------:R-:W-:Y:S01]  /*0810*/  FSETP.GEU.AND P1, PT, R15, -126, PT ;  /* 0xc2fc00000f00780b */ /* 0x000fe20003f2e000 */
[----:B------:R-:W-:Y:S01]  /*0820*/  MUFU.RCP R12, R12 ;  /* 0x0000000c000c7308 */ /* 0x000fe20000001000 */
[----:B------:R-:W-:-:S02]  /*0830*/  LEA R35, R36, R35, 0x2 ;  /* 0x0000002324237211 */ /* 0x000fc400078e10ff */
[----:B------:R-:W-:Y:S02]  /*0840*/  LEA R36, R36, R37, 0x2 ;  /* 0x0000002524247211 */ /* 0x000fe400078e10ff */
[----:B------:R-:W-:Y:S01]  /*0850*/  LEA R19, R19, R8, 0x9 ;  /* 0x0000000813137211 */ /* 0x000fe200078e48ff */
[----:B--2---:R-:W-:Y:S02]  /*0860*/  @!P2 FMUL R5, R5, R5 ;  /* 0x000000050505a220 */ /* 0x004fe40000400000 */
[----:B------:R1:W2:Y:S01]  /*0870*/  MUFU.RCP R10, R14 ;  /* 0x0000000e000a7308 */ /* 0x0002a20000001000 */
[----:B------:R-:W-:Y:S01]  /*0880*/  @!P5 FMUL R13, R13, 0.5 ;  /* 0x3f0000000d0dd820 */ /* 0x000fe20000400000 */
[----:B------:R-:W-:Y:S02]  /*0890*/  FSEL R8, R30, 1, P0 ;  /* 0x3f8000001e087808 */ /* 0x000fe40000000000 */
[----:B------:R-:W-:-:S04]  /*08a0*/  @!P1 FMUL R15, R15, 0.5 ;  /* 0x3f0000000f0f9820 */ /* 0x000fc80000400000 */
[----:B------:R3:W4:Y:S01]  /*08b0*/  MUFU.RCP R9, R16 ;  /* 0x0000001000097308 */ /* 0x0007220000001000 */
[----:B-1----:R-:W-:Y:S02]  /*08c0*/  FSEL R14, R30, 1, P6 ;  /* 0x3f8000001e0e7808 */ /* 0x002fe40003000000 */
[----:B------:R-:W-:-:S03]  /*08d0*/  FSETP.GT.AND P6, PT, R11, 8.50705917302346158658e+37, PT ;  /* 0x7e8000000b00780b */ /* 0x000fc60003fc4000 */
[----:B------:R-:W-:Y:S01]  /*08e0*/  FMUL R37, R7, R14 ;  /* 0x0000000e07257220 */ /* 0x000fe20000400000 */
[----:B------:R-:W-:Y:S01]  /*08f0*/  FSEL R7, R30, 1, P4 ;  /* 0x3f8000001e077808 */ /* 0x000fe20002000000 */
[----:B------:R-:W1:Y:S01]  /*0900*/  MUFU.EX2 R13, R13 ;  /* 0x0000000d000d7308 */ /* 0x000e620000000800 */
[----:B---3--:R-:W3:Y:S01]  /*0910*/  LDC.64 R16, c[0x0][0x218] ;  /* 0x00008600ff107b82 */ /* 0x008ee20000000a00 */
[----:B--2---:R-:W-:Y:S01]  /*0920*/  FMUL R10, R10, R18 ;  /* 0x000000120a0a7220 */ /* 0x004fe20000400000 */
[----:B------:R-:W-:Y:S01]  /*0930*/  STS [R34], R37 ;  /* 0x0000002522007388 */ /* 0x000fe20000000800 */
[----:B------:R-:W-:Y:S01]  /*0940*/  FMUL R12, R12, R7 ;  /* 0x000000070c0c7220 */ /* 0x000fe20000400000 */
[----:B------:R-:W-:Y:S01]  /*0950*/  FADD R7, R4, 1 ;  /* 0x3f80000004077421 */ /* 0x000fe20000000000 */
[----:B------:R-:W-:Y:S01]  /*0960*/  FADD R4, R5, 1 ;  /* 0x3f80000005047421 */ /* 0x000fe20000000000 */
[----:B----4-:R-:W-:Y:S01]  /*0970*/  FMUL R14, R9, R8 ;  /* 0x00000008090e7220 */ /* 0x010fe20000400000 */
[----:B------:R-:W-:Y:S01]  /*0980*/  @P6 FMUL R11, R11, 0.25 ;  /* 0x3e8000000b0b6820 */ /* 0x000fe20000400000 */
[----:B------:R2:W4:Y:S01]  /*0990*/  MUFU.EX2 R6, R15 ;  /* 0x0000000f00067308 */ /* 0x0005220000000800 */
[----:B------:R-:W-:Y:S01]  /*09a0*/  FSETP.GT.AND P0, PT, R7, 8.50705917302346158658e+37, PT ;  /* 0x7e8000000700780b */ /* 0x000fe20003f04000 */
[----:B------:R-:W-:Y:S01]  /*09b0*/  STS [R35+0x400], R10 ;  /* 0x0004000a23007388 */ /* 0x000fe20000000800 */
[----:B------:R-:W-:Y:S01]  /*09c0*/  FSETP.GT.AND P2, PT, R4, 8.50705917302346158658e+37, PT ;  /* 0x7e8000000400780b */ /* 0x000fe20003f44000 */
[----:B-1----:R-:W-:-:S02]  /*09d0*/  @!P5 FMUL R13, R13, R13 ;  /* 0x0000000d0d0dd220 */ /* 0x002fc40000400000 */
[----:B------:R-:W-:Y:S02]  /*09e0*/  STS [R32+0x800], R14 ;  /* 0x0008000e20007388 */ /* 0x000fe40000000800 */
[----:B------:R-:W1:Y:S01]  /*09f0*/  MUFU.RCP R11, R11 ;  /* 0x0000000b000b7308 */ /* 0x000e620000001000 */
[----:B--2---:R-:W-:Y:S01]  /*0a00*/  IADD3 R15, R19, 0x800, RZ ;  /* 0x00000800130f7810 */ /* 0x004fe20007ffe0ff */
[----:B------:R-:W-:Y:S01]  /*0a10*/  FADD R20, R13, 1 ;  /* 0x3f8000000d147421 */ /* 0x000fe20000000000 */
[----:B------:R3:W-:Y:S01]  /*0a20*/  STS [R36+0xc00], R12 ;  /* 0x000c000c24007388 */ /* 0x0007e20000000800 */
[----:B------:R-:W-:Y:S01]  /*0a30*/  FSEL R8, R30, 1, P6 ;  /* 0x3f8000001e087808 */ /* 0x000fe20003000000 */
[----:B------:R-:W-:Y:S01]  /*0a40*/  FMUL R18, R21, 1.4426950216293334961 ;  /* 0x3fb8aa3b15127820 */ /* 0x000fe20000400000 */
[----:B------:R-:W-:Y:S01]  /*0a50*/  @P0 FMUL R7, R7, 0.25 ;  /* 0x3e80000007070820 */ /* 0x000fe20000400000 */
[----:B----4-:R-:W-:Y:S01]  /*0a60*/  @!P1 FMUL R6, R6, R6 ;  /* 0x0000000606069220 */ /* 0x010fe20000400000 */
[----:B------:R-:W-:Y:S01]  /*0a70*/  @P2 FMUL R4, R4, 0.25 ;  /* 0x3e80000004042820 */ /* 0x000fe20000400000 */
[----:B---3--:R-:W-:-:S03]  /*0a80*/  IMAD.WIDE R12, R15, 0x4, R16 ;  /* 0x000000040f0c7825 */ /* 0x008fc600078e0210 */
[----:B------:R-:W2:Y:S01]  /*0a90*/  MUFU.RCP R7, R7 ;  /* 0x0000000700077308 */ /* 0x000ea20000001000 */
[----:B-1----:R-:W-:Y:S01]  /*0aa0*/  FMUL R5, R11, R8 ;  /* 0x000000080b057220 */ /* 0x002fe20000400000 */
[----:B------:R-:W-:Y:S01]  /*0ab0*/  FSETP.GEU.AND P4, PT, R18, -126, PT ;  /* 0xc2fc00001200780b */ /* 0x000fe20003f8e000 */
[----:B------:R-:W-:Y:S01]  /*0ac0*/  IMAD.WIDE R8, R19, 0x4, R16 ;  /* 0x0000000413087825 */ /* 0x000fe200078e0210 */
[----:B------:R-:W3:Y:S04]  /*0ad0*/  LDG.E.EL.128 R12, desc[UR6][R12.64] ;  /* 0x000000060c0c7981 */ /* 0x000ee8000c2e1d00 */
[----:B------:R-:W1:Y:S01]  /*0ae0*/  MUFU.RCP R4, R4 ;  /* 0x0000000400047308 */ /* 0x000e620000001000 */
[----:B------:R-:W4:Y:S01]  /*0af0*/  LDG.E.EL.128 R8, desc[UR6][R8.64] ;  /* 0x0000000608087981 */ /* 0x000f22000c2e1d00 */
[----:B------:R-:W-:Y:S01]  /*0b00*/  FSEL R28, R30, 1, P0 ;  /* 0x3f8000001e1c7808 */ /* 0x000fe20000000000 */
[----:B------:R-:W-:Y:S01]  /*0b10*/  FADD R6, R6, 1 ;  /* 0x3f80000006067421 */ /* 0x000fe20000000000 */
[----:B------:R-:W-:-:S02]  /*0b20*/  FSEL R21, R30, 1, P2 ;  /* 0x3f8000001e157808 */ /* 0x000fc40001000000 */
[----:B------:R-:W-:Y:S01]  /*0b30*/  FSETP.GT.AND P3, PT, R20, 8.50705917302346158658e+37, PT ;  /* 0x7e8000001400780b */ /* 0x000fe20003f64000 */
[----:B------:R-:W-:Y:S01]  /*0b40*/  @!P4 FMUL R18, R18, 0.5 ;  /* 0x3f0000001212c820 */ /* 0x000fe20000400000 */
[----:B--2---:R-:W-:Y:S01]  /*0b50*/  FMUL R28, R7, R28 ;  /* 0x0000001c071c7220 */ /* 0x004fe20000400000 */
[----:B------:R-:W-:Y:S01]  /*0b60*/  FSETP.GT.AND P1, PT, R6, 8.50705917302346158658e+37, PT ;  /* 0x7e8000000600780b */ /* 0x000fe20003f24000 */
[----:B-1----:R-:W-:Y:S02]  /*0b70*/  FMUL R7, R4, R21 ;  /* 0x0000001504077220 */ /* 0x002fe40000400000 */
[----:B------:R-:W1:Y:S10]  /*0b80*/  MUFU.EX2 R21, R18 ;  /* 0x0000001200157308 */ /* 0x000e740000000800 */
[----:B------:R-:W-:Y:S01]  /*0b90*/  @P1 FMUL R6, R6, 0.25 ;  /* 0x3e80000006061820 */ /* 0x000fe20000400000 */
[----:B-1----:R-:W-:-:S04]  /*0ba0*/  @!P4 FMUL R21, R21, R21 ;  /* 0x000000151515c220 */ /* 0x002fc80000400000 */
[----:B------:R-:W-:Y:S01]  /*0bb0*/  FADD R21, R21, 1 ;  /* 0x3f80000015157421 */ /* 0x000fe20000000000 */
[----:B------:R-:W1:Y:S04]  /*0bc0*/  MUFU.RCP R6, R6 ;  /* 0x0000000600067308 */ /* 0x000e680000001000 */
[----:B------:R-:W-:Y:S01]  /*0bd0*/  FSETP.GT.AND P0, PT, R21, 8.50705917302346158658e+37, PT ;  /* 0x7e8000001500780b */ /* 0x000fe20003f04000 */
[----:B------:R-:W-:Y:S01]  /*0be0*/  @P3 FMUL R20, R20, 0.25 ;  /* 0x3e80000014143820 */ /* 0x000fe20000400000 */
[----:B------:R2:W-:Y:S03]  /*0bf0*/  STS [R34+0x100], R5 ;  /* 0x0001000522007388 */ /* 0x0005e60000000800 */
[----:B------:R-:W5:Y:S01]  /*0c00*/  MUFU.RCP R37, R20 ;  /* 0x0000001400257308 */ /* 0x000f620000001000 */
[----:B--2---:R-:W-:-:S07]  /*0c10*/  FSEL R5, R30, 1, P1 ;  /* 0x3f8000001e057808 */ /* 0x004fce0000800000 */
[----:B------:R-:W-:-:S04]  /*0c20*/  @P0 FMUL R21, R21, 0.25 ;  /* 0x3e80000015150820 */ /* 0x000fc80000400000 */
[----:B------:R-:W2:Y:S01]  /*0c30*/  MUFU.RCP R20, R21 ;  /* 0x0000001500147308 */ /* 0x000ea20000001000 */
[----:B-1----:R-:W-:Y:S01]  /*0c40*/  FMUL R18, R6, R5 ;  /* 0x0000000506127220 */ /* 0x002fe20000400000 */
[----:B------:R-:W-:Y:S01]  /*0c50*/  VIADD R5, R19, 0x1000 ;  /* 0x0000100013057836 */ /* 0x000fe20000000000 */
[----:B------:R-:W-:Y:S02]  /*0c60*/  IADD3 R19, R19, 0x1800, RZ ;  /* 0x0000180013137810 */ /* 0x000fe40007ffe0ff */
[C---:B------:R-:W-:Y:S01]  /*0c70*/  FSEL R6, R30.reuse, 1, P3 ;  /* 0x3f8000001e067808 */ /* 0x040fe20001800000 */
[--C-:B------:R-:W-:Y:S01]  /*0c80*/  IMAD.WIDE R4, R5, 0x4, R16.reuse ;  /* 0x0000000405047825 */ /* 0x100fe200078e0210 */
[----:B------:R-:W-:Y:S03]  /*0c90*/  STS [R35+0x500], R28 ;  /* 0x0005001c23007388 */ /* 0x000fe60000000800 */
[----:B------:R-:W-:Y:S01]  /*0ca0*/  IMAD.WIDE R16, R19, 0x4, R16 ;  /* 0x0000000413107825 */ /* 0x000fe200078e0210 */
[----:B------:R-:W-:Y:S01]  /*0cb0*/  FSEL R19, R30, 1, P0 ;  /* 0x3f8000001e137808 */ /* 0x000fe20000000000 */
[----:B------:R1:W-:Y:S02]  /*0cc0*/  STS [R32+0x900], R7 ;  /* 0x0009000720007388 */ /* 0x0003e40000000800 */
[----:B0----5:R-:W-:-:S02]  /*0cd0*/  FMUL R37, R37, R6 ;  /* 0x0000000625257220 */ /* 0x021fc40000400000 */
[----:B------:R0:W-:Y:S01]  /*0ce0*/  STS [R36+0xd00], R18 ;  /* 0x000d001224007388 */ /* 0x0001e20000000800 */
[----:B--2---:R-:W-:-:S03]  /*0cf0*/  FMUL R20, R20, R19 ;  /* 0x0000001314147220 */ /* 0x004fc60000400000 */
[----:B-1----:R-:W2:Y:S04]  /*0d00*/  LDG.E.EL.128 R4, desc[UR6][R4.64] ;  /* 0x0000000604047981 */ /* 0x002ea8000c2e1d00 */
[----:B0-----:R-:W5:Y:S01]  /*0d10*/  LDG.E.EL.128 R16, desc[UR6][R16.64] ;  /* 0x0000000610107981 */ /* 0x001f62000c2e1d00 */
[----:B------:R-:W-:Y:S01]  /*0d20*/  FADD R22, RZ, -R22 ;  /* 0x80000016ff167221 */ /* 0x000fe20000000000 */
[----:B------:R-:W-:-:S03]  /*0d30*/  FADD R23, RZ, -R23 ;  /* 0x80000017ff177221 */ /* 0x000fc60000000000 */
[----:B------:R-:W-:Y:S01]  /*0d40*/  FMUL R28, R22, 1.4426950216293334961 ;  /* 0x3fb8aa3b161c7820 */ /* 0x000fe20000400000 */
[----:B------:R-:W-:Y:S01]  /*0d50*/  FMUL R22, R23, 1.4426950216293334961 ;  /* 0x3fb8aa3b17167820 */ /* 0x000fe20000400000 */
[----:B------:R-:W-:Y:S01]  /*0d60*/  FADD R24, RZ, -R24 ;  /* 0x80000018ff187221 */ /* 0x000fe20000000000 */
[----:B------:R-:W-:Y:S01]  /*0d70*/  FADD R26, RZ, -R26 ;  /* 0x8000001aff1a7221 */ /* 0x000fe20000000000 */
[----:B------:R-:W-:Y:S01]  /*0d80*/  FADD R25, RZ, -R25 ;  /* 0x80000019ff197221 */ /* 0x000fe20000000000 */
[----:B------:R-:W-:Y:S01]  /*0d90*/  FSETP.GEU.AND P0, PT, R28, -126, PT ;  /* 0xc2fc00001c00780b */ /* 0x000fe20003f0e000 */
[----:B------:R-:W-:Y:S01]  /*0da0*/  FMUL R21, R24, 1.4426950216293334961 ;  /* 0x3fb8aa3b18157820 */ /* 0x000fe20000400000 */
[----:B------:R-:W-:Y:S01]  /*0db0*/  FSETP.GEU.AND P5, PT, R22, -126, PT ;  /* 0xc2fc00001600780b */ /* 0x000fe20003fae000 */
[----:B------:R-:W-:Y:S01]  /*0dc0*/  FMUL R23, R26, 1.4426950216293334961 ;  /* 0x3fb8aa3b1a177820 */ /* 0x000fe20000400000 */
[----:B------:R-:W-:Y:S01]  /*0dd0*/  FMUL R24, R25, 1.4426950216293334961 ;  /* 0x3fb8aa3b19187820 */ /* 0x000fe20000400000 */
[----:B------:R-:W-:Y:S01]  /*0de0*/  FADD R27, RZ, -R27 ;  /* 0x8000001bff1b7221 */ /* 0x000fe20000000000 */
[----:B------:R-:W-:-:S02]  /*0df0*/  FSETP.GEU.AND P6, PT, R21, -126, PT ;  /* 0xc2fc00001500780b */ /* 0x000fc40003fce000 */
[----:B------:R-:W-:Y:S01]  /*0e00*/  FSETP.GEU.AND P2, PT, R23, -126, PT ;  /* 0xc2fc00001700780b */ /* 0x000fe20003f4e000 */
[----:B------:R-:W-:Y:S01]  /*0e10*/  FMUL R25, R27, 1.4426950216293334961 ;  /* 0x3fb8aa3b1b197820 */ /* 0x000fe20000400000 */
[----:B------:R-:W-:-:S03]  /*0e20*/  FSETP.GEU.AND P1, PT, R24, -126, PT ;  /* 0xc2fc00001800780b */ /* 0x000fc60003f2e000 */
[----:B------:R-:W-:Y:S02]  /*0e30*/  @!P0 FMUL R28, R28, 0.5 ;  /* 0x3f0000001c1c8820 */ /* 0x000fe40000400000 */
[----:B------:R-:W-:Y:S01]  /*0e40*/  @!P5 FMUL R22, R22, 0.5 ;  /* 0x3f0000001616d820 */ /* 0x000fe20000400000 */
[----:B------:R-:W-:Y:S01]  /*0e50*/  FSETP.GEU.AND P3, PT, R25, -126, PT ;  /* 0xc2fc00001900780b */ /* 0x000fe20003f6e000 */
[----:B------:R0:W-:Y:S02]  /*0e60*/  STS [R34+0x200], R37 ;  /* 0x0002002522007388 */ /* 0x0001e40000000800 */
[----:B------:R-:W-:Y:S02]  /*0e70*/  @!P6 FMUL R21, R21, 0.5 ;  /* 0x3f0000001515e820 */ /* 0x000fe40000400000 */
[----:B------:R-:W-:Y:S01]  /*0e80*/  MUFU.EX2 R22, R22 ;  /* 0x0000001600167308 */ /* 0x000fe20000000800 */
[----:B------:R-:W-:Y:S01]  /*0e90*/  @!P2 FMUL R23, R23, 0.5 ;  /* 0x3f0000001717a820 */ /* 0x000fe20000400000 */
[----:B------:R-:W-:-:S06]  /*0ea0*/  @!P1 FMUL R24, R24, 0.5 ;  /* 0x3f00000018189820 */ /* 0x000fcc0000400000 */
[----:B0-----:R-:W0:Y:S01]  /*0eb0*/  MUFU.EX2 R37, R28 ;  /* 0x0000001c00257308 */ /* 0x001e220000000800 */
[----:B------:R-:W-:-:S07]  /*0ec0*/  @!P3 FMUL R25, R25, 0.5 ;  /* 0x3f0000001919b820 */ /* 0x000fce0000400000 */
[----:B------:R-:W1:Y:S08]  /*0ed0*/  MUFU.EX2 R21, R21 ;  /* 0x0000001500157308 */ /* 0x000e700000000800 */
[----:B------:R-:W1:Y:S01]  /*0ee0*/  MUFU.EX2 R23, R23 ;  /* 0x0000001700177308 */ /* 0x000e620000000800 */
[----:B0-----:R-:W-:Y:S01]  /*0ef0*/  @!P0 FMUL R37, R37, R37 ;  /* 0x0000002525258220 */ /* 0x001fe20000400000 */
[----:B------:R-:W-:-:S06]  /*0f00*/  @!P5 FMUL R22, R22, R22 ;  /* 0x000000161616d220 */ /* 0x000fcc0000400000 */
[----:B------:R-:W0:Y:S01]  /*0f10*/  MUFU.EX2 R24, R24 ;  /* 0x0000001800187308 */ /* 0x000e220000000800 */
[----:B------:R-:W-:Y:S01]  /*0f20*/  FADD R37, R37, 1 ;  /* 0x3f80000025257421 */ /* 0x000fe20000000000 */
[----:B------:R-:W-:-:S06]  /*0f30*/  FADD R22, R22, 1 ;  /* 0x3f80000016167421 */ /* 0x000fcc0000000000 */
[----:B------:R-:W0:Y:S01]  /*0f40*/  MUFU.EX2 R26, R25 ;  /* 0x00000019001a7308 */ /* 0x000e220000000800 */
[----:B-1----:R-:W-:Y:S01]  /*0f50*/  @!P6 FMUL R21, R21, R21 ;  /* 0x000000151515e220 */ /* 0x002fe20000400000 */
[----:B------:R-:W-:Y:S01]  /*0f60*/  @!P2 FMUL R23, R23, R23 ;  /* 0x000000171717a220 */ /* 0x000fe20000400000 */
[----:B------:R-:W-:Y:S02]  /*0f70*/  FSETP.GT.AND P4, PT, R37, 8.50705917302346158658e+37, PT ;  /* 0x7e8000002500780b */ /* 0x000fe40003f84000 */
[----:B------:R-:W-:Y:S01]  /*0f80*/  FSETP.GT.AND P0, PT, R22, 8.50705917302346158658e+37, PT ;  /* 0x7e8000001600780b */ /* 0x000fe20003f04000 */
[----:B------:R-:W-:Y:S01]  /*0f90*/  FADD R21, R21, 1 ;  /* 0x3f80000015157421 */ /* 0x000fe20000000000 */
[----:B0-----:R-:W-:Y:S01]  /*0fa0*/  @!P1 FMUL R24, R24, R24 ;  /* 0x0000001818189220 */ /* 0x001fe20000400000 */
[----:B------:R-:W-:-:S03]  /*0fb0*/  FADD R23, R23, 1 ;  /* 0x3f80000017177421 */ /* 0x000fc60000000000 */
[----:B------:R-:W-:Y:S01]  /*0fc0*/  FSETP.GT.AND P1, PT, R21, 8.50705917302346158658e+37, PT ;  /* 0x7e8000001500780b */ /* 0x000fe20003f24000 */
[----:B------:R-:W-:Y:S01]  /*0fd0*/  FADD R24, R24, 1 ;  /* 0x3f80000018187421 */ /* 0x000fe20000000000 */
[----:B------:R-:W-:Y:S01]  /*0fe0*/  @!P3 FMUL R26, R26, R26 ;  /* 0x0000001a1a1ab220 */ /* 0x000fe20000400000 */
[----:B------:R-:W-:-:S03]  /*0ff0*/  FSETP.GT.AND P3, PT, R23, 8.50705917302346158658e+37, PT ;  /* 0x7e8000001700780b */ /* 0x000fc60003f64000 */
[----:B------:R-:W-:Y:S01]  /*1000*/  FADD R26, R26, 1 ;  /* 0x3f8000001a1a7421 */ /* 0x000fe20000000000 */
[----:B------:R-:W-:Y:S01]  /*1010*/  FSETP.GT.AND P2, PT, R24, 8.50705917302346158658e+37, PT ;  /* 0x7e8000001800780b */ /* 0x000fe20003f44000 */
[----:B------:R-:W-:Y:S01]  /*1020*/  @P4 FMUL R37, R37, 0.25 ;  /* 0x3e80000025254820 */ /* 0x000fe20000400000 */
[----:B------:R-:W-:Y:S01]  /*1030*/  FSEL R28, R30, 1, P4 ;  /* 0x3f8000001e1c7808 */ /* 0x000fe20002000000 */
[----:B------:R-:W-:Y:S01]  /*1040*/  @P0 FMUL R22, R22, 0.25 ;  /* 0x3e80000016160820 */ /* 0x000fe20000400000 */
[----:B------:R-:W-:Y:S01]  /*1050*/  FSETP.GT.AND P4, PT, R26, 8.50705917302346158658e+37, PT ;  /* 0x7e8000001a00780b */ /* 0x000fe20003f84000 */
[----:B------:R0:W-:Y:S01]  /*1060*/  STS [R35+0x600], R20 ;  /* 0x0006001423007388 */ /* 0x0001e20000000800 */
[----:B------:R-:W-:Y:S01]  /*1070*/  @P1 FMUL R21, R21, 0.25 ;  /* 0x3e80000015151820 */ /* 0x000fe20000400000 */
[----:B------:R-:W-:Y:S02]  /*1080*/  MUFU.RCP R27, R37 ;  /* 0x00000025001b7308 */ /* 0x000fe40000001000 */
[----:B------:R-:W-:Y:S01]  /*1090*/  @P3 FMUL R23, R23, 0.25 ;  /* 0x3e80000017173820 */ /* 0x000fe20000400000 */
[----:B0-----:R-:W0:Y:S05]  /*10a0*/  S2R R20, SR_TID.X ;  /* 0x0000000000147919 */ /* 0x001e2a0000002100 */
[----:B------:R-:W1:Y:S01]  /*10b0*/  MUFU.RCP R22, R22 ;  /* 0x0000001600167308 */ /* 0x000e620000001000 */
[----:B------:R-:W-:Y:S01]  /*10c0*/  @P2 FMUL R24, R24, 0.25 ;  /* 0x3e80000018182820 */ /* 0x000fe20000400000 */
[----:B------:R-:W-:Y:S01]  /*10d0*/  @P4 FMUL R26, R26, 0.25 ;  /* 0x3e8000001a1a4820 */ /* 0x000fe20000400000 */
[----:B------:R-:W-:-:S05]  /*10e0*/  FSEL R25, R30, 1, P0 ;  /* 0x3f8000001e197808 */ /* 0x000fca0000000000 */
[----:B------:R-:W0:Y:S08]  /*10f0*/  MUFU.RCP R21, R21 ;  /* 0x0000001500157308 */ /* 0x000e300000001000 */
[----:B------:R-:W0:Y:S01]  /*1100*/  MUFU.RCP R23, R23 ;  /* 0x0000001700177308 */ /* 0x000e220000001000 */
[----:B-1----:R-:W-:Y:S01]  /*1110*/  FMUL R25, R22, R25 ;  /* 0x0000001916197220 */ /* 0x002fe20000400000 */
[----:B------:R-:W-:Y:S01]  /*1120*/  FMUL R27, R27, R28 ;  /* 0x0000001c1b1b7220 */ /* 0x000fe20000400000 */
[----:B------:R-:W-:-:S05]  /*1130*/  FSEL R22, R30, 1, P1 ;  /* 0x3f8000001e167808 */ /* 0x000fca0000800000 */
[----:B------:R-:W1:Y:S01]  /*1140*/  MUFU.RCP R24, R24 ;  /* 0x0000001800187308 */ /* 0x000e620000001000 */
[----:B------:R-:W-:-:S07]  /*1150*/  FSEL R28, R30, 1, P3 ;  /* 0x3f8000001e1c7808 */ /* 0x000fce0001800000 */
[----:B------:R-:W1:Y:S01]  /*1160*/  MUFU.RCP R26, R26 ;  /* 0x0000001a001a7308 */ /* 0x000e620000001000 */
[----:B0-----:R-:W-:Y:S01]  /*1170*/  FMUL R22, R21, R22 ;  /* 0x0000001615167220 */ /* 0x001fe20000400000 */
[C---:B------:R-:W-:Y:S01]  /*1180*/  FSEL R37, R30.reuse, 1, P2 ;  /* 0x3f8000001e257808 */ /* 0x040fe20001000000 */
[----:B------:R-:W-:Y:S01]  /*1190*/  FMUL R21, R23, R28 ;  /* 0x0000001c17157220 */ /* 0x000fe20000400000 */
[----:B------:R-:W-:Y:S01]  /*11a0*/  FSEL R23, R30, 1, P4 ;  /* 0x3f8000001e177808 */ /* 0x000fe20002000000 */
[----:B------:R-:W-:Y:S02]  /*11b0*/  STS [R32+0xa00], R27 ;  /* 0x000a001b20007388 */ /* 0x000fe40000000800 */
[----:B-1----:R-:W-:Y:S02]  /*11c0*/  FMUL R37, R24, R37 ;  /* 0x0000002518257220 */ /* 0x002fe40000400000 */
[----:B------:R-:W-:Y:S01]  /*11d0*/  STS [R36+0xe00], R25 ;  /* 0x000e001924007388 */ /* 0x000fe20000000800 */
[----:B------:R-:W-:-:S03]  /*11e0*/  SHF.L.U32 R20, R20, 0x2, RZ ;  /* 0x0000000214147819 */ /* 0x000fc600000006ff */
[----:B------:R0:W-:Y:S01]  /*11f0*/  STS [R34+0x300], R22 ;  /* 0x0003001622007388 */ /* 0x0001e20000000800 */
[----:B------:R-:W-:-:S03]  /*1200*/  LOP3.LUT R28, R20, 0x3fc, RZ, 0xc0, !PT ;  /* 0x000003fc141c7812 */ /* 0x000fc600078ec0ff */
[----:B------:R1:W-:Y:S01]  /*1210*/  STS [R35+0x700], R37 ;  /* 0x0007002523007388 */ /* 0x0003e20000000800 */
[----:B0-----:R-:W-:-:S03]  /*1220*/  FMUL R34, R26, R23 ;  /* 0x000000171a227220 */ /* 0x001fc60000400000 */
[----:B------:R-:W-:Y:S01]  /*1230*/  STS [R32+0xb00], R21 ;  /* 0x000b001520007388 */ /* 0x000fe20000000800 */
[----:B------:R-:W-:-:S03]  /*1240*/  LOP3.LUT R24, R28, 0x400, RZ, 0xfc, !PT ;  /* 0x000004001c187812 */ /* 0x000fc600078efcff */
[----:B------:R0:W-:Y:S01]  /*1250*/  STS [R36+0xf00], R34 ;  /* 0x000f002224007388 */ /* 0x0001e20000000800 */
[----:B------:R-:W-:-:S04]  /*1260*/  SHF.R.U32.HI R24, RZ, 0x4, R24 ;  /* 0x00000004ff187819 */ /* 0x000fc80000011618 */
[----:B------:R-:W-:Y:S02]  /*1270*/  LOP3.LUT R24, R24, 0x70, RZ, 0xc0, !PT ;  /* 0x0000007018187812 */ /* 0x000fe400078ec0ff */
[----:B------:R-:W-:Y:S02]  /*1280*/  SHF.R.U32.HI R20, RZ, 0x2, R2 ;  /* 0x00000002ff147819 */ /* 0x000fe40000011602 */
[----:B------:R-:W-:Y:S02]  /*1290*/  IADD3 R25, R24, UR4, RZ ;  /* 0x0000000418197c10 */ /* 0x000fe4000fffe0ff */
[----:B------:R-:W-:Y:S02]  /*12a0*/  LOP3.LUT R20, R20, 0x30, RZ, 0xc0, !PT ;  /* 0x0000003014147812 */ /* 0x000fe400078ec0ff */
[----:B------:R-:W-:Y:S01]  /*12b0*/  LEA R25, R28, R25, 0x2 ;  /* 0x000000191c197211 */ /* 0x000fe200078e10ff */
[----:B------:R-:W-:Y:S01]  /*12c0*/  BAR.SYNC.DEFER_BLOCKING 0x0 ;  /* 0x0000000000007b1d */ /* 0x000fe20000010000 */
[----:B------:R-:W-:-:S05]  /*12d0*/  IADD3 R23, R20, UR4, RZ ;  /* 0x0000000414177c10 */ /* 0x000fca000fffe0ff */
[C---:B------:R-:W-:Y:S01]  /*12e0*/  IMAD R23, R28.reuse, 0x4, R23 ;  /* 0x000000041c177824 */ /* 0x040fe200078e0217 */
[----:B------:R-:W3:Y:S05]  /*12f0*/  LDS.128 R24, [R25+0x1000] ;  /* 0x0010000019187984 */ /* 0x000eea0000000c00 */
[----:B------:R-:W4:Y:S01]  /*1300*/  LDS.128 R20, [R23] ;  /* 0x0000000017147984 */ /* 0x000f220000000c00 */
[----:B------:R-:W-:-:S04]  /*1310*/  LOP3.LUT R30, R28, 0x800, RZ, 0xfc, !PT ;  /* 0x000008001c1e7812 */ /* 0x000fc800078efcff */
[----:B-1----:R-:W-:-:S04]  /*1320*/  SHF.R.U32.HI R35, RZ, 0x4, R30 ;  /* 0x00000004ff237819 */ /* 0x002fc8000001161e */
[----:B------:R-:W-:-:S04]  /*1330*/  LOP3.LUT R35, R35, 0xb0, RZ, 0xc0, !PT ;  /* 0x000000b023237812 */ /* 0x000fc800078ec0ff */
[----:B------:R-:W-:Y:S02]  /*1340*/  IADD3 R35, R35, UR4, RZ ;  /* 0x0000000423237c10 */ /* 0x000fe4000fffe0ff */
[----:B0-----:R-:W-:Y:S01]  /*1350*/  LOP3.LUT R36, R28, 0xc00, RZ, 0xfc, !PT ;  /* 0x00000c001c247812 */ /* 0x001fe200078efcff */
[----:B---3--:R-:W-:Y:S01]  /*1360*/  FMUL R24, R12, R24 ;  /* 0x000000180c187220 */ /* 0x008fe20000400000 */
[----:B------:R-:W-:Y:S01]  /*1370*/  FMUL R25, R13, R25 ;  /* 0x000000190d197220 */ /* 0x000fe20000400000 */
[----:B------:R-:W-:Y:S02]  /*1380*/  SHF.R.U32.HI R13, RZ, 0x6, R2 ;  /* 0x00000006ff0d7819 */ /* 0x000fe40000011602 */
[----:B------:R-:W-:Y:S02]  /*1390*/  SHF.L.U32 R12, R2, 0x6, RZ ;  /* 0x00000006020c7819 */ /* 0x000fe400000006ff */
[----:B------:R-:W-:Y:S02]  /*13a0*/  SGXT.U32 R13, R13, 0x2 ;  /* 0x000000020d0d781a */ /* 0x000fe40000000000 */
[----:B------:R-:W-:Y:S01]  /*13b0*/  LOP3.LUT R12, R12, 0xfc0, RZ, 0xc0, !PT ;  /* 0x00000fc00c0c7812 */ /* 0x000fe200078ec0ff */
[----:B------:R-:W-:Y:S01]  /*13c0*/  FMUL R34, R14, R26 ;  /* 0x0000001a0e227220 */ /* 0x000fe20000400000 */
[----:B----4-:R-:W-:-:S02]  /*13d0*/  FMUL R20, R8, R20 ;  /* 0x0000001408147220 */ /* 0x010fc40000400000 */
[----:B------:R-:W-:Y:S02]  /*13e0*/  LOP3.LUT R32, R13, R12, RZ, 0xfc, !PT ;  /* 0x0000000c0d207212 */ /* 0x000fe400078efcff */
[C---:B------:R-:W-:Y:S02]  /*13f0*/  LOP3.LUT R13, R12.reuse, 0x10, RZ, 0xfc, !PT ;  /* 0x000000100c0d7812 */ /* 0x040fe400078efcff */
[C---:B------:R-:W-:Y:S02]  /*1400*/  LOP3.LUT R14, R12.reuse, 0x20, RZ, 0xfc, !PT ;  /* 0x000000200c0e7812 */ /* 0x040fe400078efcff */
[----:B------:R-:W-:Y:S01]  /*1410*/  LOP3.LUT R26, R12, 0x30, RZ, 0xfc, !PT ;  /* 0x000000300c1a7812 */ /* 0x000fe200078efcff */
[----:B------:R-:W-:Y:S01]  /*1420*/  IMAD R8, R28, 0x4, R35 ;  /* 0x000000041c087824 */ /* 0x000fe200078e0223 */
[----:B------:R-:W-:Y:S02]  /*1430*/  LEA.HI R35, R12, UR4, RZ, 0x1e ;  /* 0x000000040c237c11 */ /* 0x000fe4000f8ff0ff */
[----:B------:R-:W-:-:S02]  /*1440*/  LEA.HI R13, R13, UR4, RZ, 0x1e ;  /* 0x000000040d0d7c11 */ /* 0x000fc4000f8ff0ff */
[----:B------:R-:W-:Y:S02]  /*1450*/  LEA.HI R37, R14, UR4, RZ, 0x1e ;  /* 0x000000040e257c11 */ /* 0x000fe4000f8ff0ff */
[----:B------:R-:W-:Y:S02]  /*1460*/  LEA.HI R12, R26, UR4, RZ, 0x1e ;  /* 0x000000041a0c7c11 */ /* 0x000fe4000f8ff0ff */
[C---:B------:R-:W-:Y:S02]  /*1470*/  LEA R35, R32.reuse, R35, 0x2 ;  /* 0x0000002320237211 */ /* 0x040fe400078e10ff */
[C---:B------:R-:W-:Y:S02]  /*1480*/  LEA R26, R32.reuse, R13, 0x2 ;  /* 0x0000000d201a7211 */ /* 0x040fe400078e10ff */
[C---:B------:R-:W-:Y:S01]  /*1490*/  LEA R37, R32.reuse, R37, 0x2 ;  /* 0x0000002520257211 */ /* 0x040fe200078e10ff */
[----:B------:R-:W-:Y:S01]  /*14a0*/  IMAD R32, R32, 0x4, R12 ;  /* 0x0000000420207824 */ /* 0x000fe200078e020c */
[----:B------:R-:W-:-:S04]  /*14b0*/  SHF.R.U32.HI R12, RZ, 0x4, R36 ;  /* 0x00000004ff0c7819 */ /* 0x000fc80000011624 */
[----:B------:R-:W-:-:S04]  /*14c0*/  LOP3.LUT R12, R12, 0xf0, RZ, 0xc0, !PT ;  /* 0x000000f00c0c7812 */ /* 0x000fc800078ec0ff */
[----:B------:R-:W-:Y:S01]  /*14d0*/  IADD3 R13, R12, UR4, RZ ;  /* 0x000000040c0d7c10 */ /* 0x000fe2000fffe0ff */
[----:B------:R-:W-:Y:S01]  /*14e0*/  FMUL R21, R9, R21 ;  /* 0x0000001509157220 */ /* 0x000fe20000400000 */
[----:B------:R-:W-:Y:S01]  /*14f0*/  FMUL R22, R10, R22 ;  /* 0x000000160a167220 */ /* 0x000fe20000400000 */
[----:B------:R-:W-:Y:S01]  /*1500*/  FMUL R23, R11, R23 ;  /* 0x000000170b177220 */ /* 0x000fe20000400000 */
[----:B------:R-:W-:Y:S01]  /*1510*/  LEA R13, R28, R13, 0x2 ;  /* 0x0000000d1c0d7211 */ /* 0x000fe200078e10ff */
[----:B------:R-:W2:Y:S01]  /*1520*/  LDS.128 R8, [R8+0x2000] ;  /* 0x0020000008087984 */ /* 0x000ea20000000c00 */
[----:B------:R-:W-:-:S04]  /*1530*/  FMUL R27, R15, R27 ;  /* 0x0000001b0f1b7220 */ /* 0x000fc80000400000 */
[----:B------:R-:W5:Y:S01]  /*1540*/  LDS.128 R12, [R13+0x3000] ;  /* 0x003000000d0c7984 */ /* 0x000f620000000c00 */
[----:B------:R-:W-:Y:S06]  /*1550*/  BAR.SYNC.DEFER_BLOCKING 0x0 ;  /* 0x0000000000007b1d */ /* 0x000fec0000010000 */
[----:B------:R-:W-:Y:S04]  /*1560*/  STS [R35], R20 ;  /* 0x0000001423007388 */ /* 0x000fe80000000800 */
[----:B------:R0:W-:Y:S01]  /*1570*/  STS [R26+0x40], R21 ;  /* 0x000040151a007388 */ /* 0x0001e20000000800 */
[----:B--2---:R-:W-:-:S03]  /*1580*/  FMUL R8, R4, R8 ;  /* 0x0000000804087220 */ /* 0x004fc60000400000 */
[----:B------:R-:W-:Y:S01]  /*1590*/  STS [R37+0x80], R22 ;  /* 0x0000801625007388 */ /* 0x000fe20000000800 */
[----:B------:R-:W-:Y:S01]  /*15a0*/  FMUL R9, R5, R9 ;  /* 0x0000000905097220 */ /* 0x000fe20000400000 */
[----:B------:R-:W-:Y:S02]  /*15b0*/  FMUL R10, R6, R10 ;  /* 0x0000000a060a7220 */ /* 0x000fe40000400000 */
[----:B------:R1:W-:Y:S01]  /*15c0*/  STS [R32+0xc0], R23 ;  /* 0x0000c01720007388 */ /* 0x0003e20000000800 */
[----:B------:R-:W-:Y:S01]  /*15d0*/  FMUL R11, R7, R11 ;  /* 0x0000000b070b7220 */ /* 0x000fe20000400000 */
[----:B-----5:R-:W-:Y:S01]  /*15e0*/  FMUL R12, R16, R12 ;  /* 0x0000000c100c7220 */ /* 0x020fe20000400000 */
[----:B------:R-:W-:Y:S01]  /*15f0*/  FMUL R13, R17, R13 ;  /* 0x0000000d110d7220 */ /* 0x000fe20000400000 */
[----:B------:R-:W-:Y:S01]  /*1600*/  STS [R35+0x10], R24 ;  /* 0x0000101823007388 */ /* 0x000fe20000000800 */
[----:B------:R-:W-:Y:S01]  /*1610*/  FMUL R14, R18, R14 ;  /* 0x0000000e120e7220 */ /* 0x000fe20000400000 */
[----:B------:R-:W-:Y:S01]  /*1620*/  FMUL R15, R19, R15 ;  /* 0x0000000f130f7220 */ /* 0x000fe20000400000 */
[----:B------:R-:W-:Y:S01]  /*1630*/  SHF.R.U32.HI R30, RZ, 0x2, R30 ;  /* 0x00000002ff1e7819 */ /* 0x000fe2000001161e */
[----:B------:R2:W-:Y:S01]  /*1640*/  STS [R26+0x50], R25 ;  /* 0x000050191a007388 */ /* 0x0005e20000000800 */
[----:B------:R-:W-:Y:S01]  /*1650*/  SHF.R.U32.HI R36, RZ, 0x2, R36 ;  /* 0x00000002ff247819 */ /* 0x000fe20000011624 */
[----:B0-----:R-:W0:Y:S02]  /*1660*/  LDC.64 R20, c[0x0][0x220] ;  /* 0x00008800ff147b82 */ /* 0x001e240000000a00 */
[----:B------:R-:W-:Y:S04]  /*1670*/  STS [R37+0x90], R34 ;  /* 0x0000902225007388 */ /* 0x000fe80000000800 */
[----:B------:R3:W-:Y:S04]  /*1680*/  STS [R32+0xd0], R27 ;  /* 0x0000d01b20007388 */ /* 0x0007e80000000800 */
[----:B------:R-:W-:Y:S04]  /*1690*/  STS [R35+0x20], R8 ;  /* 0x0000200823007388 */ /* 0x000fe80000000800 */
[----:B------:R-:W-:Y:S04]  /*16a0*/  STS [R26+0x60], R9 ;  /* 0x000060091a007388 */ /* 0x000fe80000000800 */
[----:B------:R-:W-:Y:S04]  /*16b0*/  STS [R37+0xa0], R10 ;  /* 0x0000a00a25007388 */ /* 0x000fe80000000800 */
[----:B------:R-:W-:Y:S04]  /*16c0*/  STS [R32+0xe0], R11 ;  /* 0x0000e00b20007388 */ /* 0x000fe80000000800 */
[----:B------:R-:W-:Y:S04]  /*16d0*/  STS [R35+0x30], R12 ;  /* 0x0000300c23007388 */ /* 0x000fe80000000800 */
[----:B------:R-:W-:Y:S04]  /*16e0*/  STS [R26+0x70], R13 ;  /* 0x0000700d1a007388 */ /* 0x000fe80000000800 */
[----:B------:R-:W-:Y:S01]  /*16f0*/  STS [R37+0xb0], R14 ;  /* 0x0000b00e25007388 */ /* 0x000fe20000000800 */
[----:B------:R-:W-:-:S03]  /*1700*/  LOP3.LUT R4, R28, 0x400, RZ, 0xfc, !PT ;  /* 0x000004001c047812 */ /* 0x000fc600078efcff */
[----:B------:R-:W-:Y:S01]  /*1710*/  STS [R32+0xf0], R15 ;  /* 0x0000f00f20007388 */ /* 0x000fe20000000800 */
[----:B------:R-:W-:Y:S02]  /*1720*/  SHF.R.U32.HI R4, RZ, 0x2, R4 ;  /* 0x00000002ff047819 */ /* 0x000fe40000011604 */
[----:B------:R-:W-:Y:S02]  /*1730*/  LOP3.LUT R2, R2, 0xfc, RZ, 0xc0, !PT ;  /* 0x000000fc02027812 */ /* 0x000fe400078ec0ff */
[----:B------:R-:W-:Y:S02]  /*1740*/  LOP3.LUT R4, R4, 0x1fc, RZ, 0xc0, !PT ;  /* 0x000001fc04047812 */ /* 0x000fe400078ec0ff */
[----:B------:R-:W-:Y:S02]  /*1750*/  LOP3.LUT R30, R30, 0x2fc, RZ, 0xc0, !PT ;  /* 0x000002fc1e1e7812 */ /* 0x000fe400078ec0ff */
[----:B------:R-:W-:Y:S01]  /*1760*/  LOP3.LUT R36, R36, 0x3fc, RZ, 0xc0, !PT ;  /* 0x000003fc24247812 */ /* 0x000fe200078ec0ff */
[----:B------:R-:W-:Y:S01]  /*1770*/  VIADD R7, R4, UR4 ;  /* 0x0000000404077c36 */ /* 0x000fe20008000000 */
[----:B------:R-:W-:-:S02]  /*1780*/  IADD3 R5, R2, UR4, RZ ;  /* 0x0000000402057c10 */ /* 0x000fc4000fffe0ff */
[----:B------:R-:W-:Y:S02]  /*1790*/  IADD3 R2, R30, UR4, RZ ;  /* 0x000000041e027c10 */ /* 0x000fe4000fffe0ff */
[----:B------:R-:W-:Y:S02]  /*17a0*/  IADD3 R4, R36, UR4, RZ ;  /* 0x0000000424047c10 */ /* 0x000fe4000fffe0ff */
[C---:B------:R-:W-:Y:S01]  /*17b0*/  LEA R36, R28.reuse, R5, 0x2 ;  /* 0x000000051c247211 */ /* 0x040fe200078e10ff */
[----:B------:R-:W-:Y:S01]  /*17c0*/  BAR.SYNC.DEFER_BLOCKING 0x0 ;  /* 0x0000000000007b1d */ /* 0x000fe20000010000 */
[C---:B------:R-:W-:Y:S02]  /*17d0*/  LEA R30, R28.reuse, R7, 0x2 ;  /* 0x000000071c1e7211 */ /* 0x040fe400078e10ff */
[C---:B------:R-:W-:Y:S01]  /*17e0*/  LEA R2, R28.reuse, R2, 0x2 ;  /* 0x000000021c027211 */ /* 0x040fe200078e10ff */
[----:B------:R-:W-:Y:S02]  /*17f0*/  IMAD R28, R28, 0x4, R4 ;  /* 0x000000041c1c7824 */ /* 0x000fe400078e0204 */
[----:B------:R-:W-:Y:S04]  /*1800*/  LDS R4, [R36] ;  /* 0x0000000024047984 */ /* 0x000fe80000000800 */
[----:B------:R-:W-:Y:S04]  /*1810*/  LDS R5, [R36+0x4] ;  /* 0x0000040024057984 */ /* 0x000fe80000000800 */
[----:B------:R-:W-:Y:S04]  /*1820*/  LDS R6, [R36+0x8] ;  /* 0x0000080024067984 */ /* 0x000fe80000000800 */
[----:B------:R-:W4:Y:S04]  /*1830*/  LDS R7, [R36+0xc] ;  /* 0x00000c0024077984 */ /* 0x000f280000000800 */
[----:B------:R-:W-:Y:S04]  /*1840*/  LDS R8, [R30+0x1000] ;  /* 0x001000001e087984 */ /* 0x000fe80000000800 */
[----:B------:R-:W-:Y:S04]  /*1850*/  LDS R9, [R30+0x1004] ;  /* 0x001004001e097984 */ /* 0x000fe80000000800 */
[----:B------:R-:W-:Y:S04]  /*1860*/  LDS R10, [R30+0x1008] ;  /* 0x001008001e0a7984 */ /* 0x000fe80000000800 */
[----:B------:R-:W5:Y:S04]  /*1870*/  LDS R11, [R30+0x100c] ;  /* 0x00100c001e0b7984 */ /* 0x000f680000000800 */
[----:B------:R-:W-:Y:S04]  /*1880*/  LDS R12, [R2+0x2000] ;  /* 0x00200000020c7984 */ /* 0x000fe80000000800 */
[----:B------:R-:W-:Y:S04]  /*1890*/  LDS R13, [R2+0x2004] ;  /* 0x00200400020d7984 */ /* 0x000fe80000000800 */
[----:B------:R-:W-:Y:S04]  /*18a0*/  LDS R14, [R2+0x2008] ;  /* 0x00200800020e7984 */ /* 0x000fe80000000800 */
[----:B------:R0:W5:Y:S04]  /*18b0*/  LDS R15, [R2+0x200c] ;  /* 0x00200c00020f7984 */ /* 0x0001680000000800 */
[----:B------:R-:W-:Y:S04]  /*18c0*/  LDS R16, [R28+0x3000] ;  /* 0x003000001c107984 */ /* 0x000fe80000000800 */
[----:B------:R-:W-:Y:S04]  /*18d0*/  LDS R17, [R28+0x3004] ;  /* 0x003004001c117984 */ /* 0x000fe80000000800 */
[----:B------:R-:W-:Y:S04]  /*18e0*/  LDS R18, [R28+0x3008] ;  /* 0x003008001c127984 */ /* 0x000fe80000000800 */
[----:B------:R-:W5:Y:S01]  /*18f0*/  LDS R19, [R28+0x300c] ;  /* 0x00300c001c137984 */ /* 0x000f620000000800 */
[----:B-1----:R-:W-:-:S02]  /*1900*/  LEA R23, R33, R0, 0xc ;  /* 0x0000000021177211 */ /* 0x002fc400078e60ff */
[-C--:B------:R-:W-:Y:S02]  /*1910*/  LEA R31, R31, R0.reuse, 0xc ;  /* 0x000000001f1f7211 */ /* 0x080fe400078e60ff */
[-C--:B--2---:R-:W-:Y:S02]  /*1920*/  LEA R25, R29, R0.reuse, 0xc ;  /* 0x000000001d197211 */ /* 0x084fe400078e60ff */
[----:B---3--:R-:W-:Y:S01]  /*1930*/  LEA R27, R3, R0, 0xc ;  /* 0x00000000031b7211 */ /* 0x008fe200078e60ff */
[----:B0-----:R-:W-:-:S04]  /*1940*/  IMAD.WIDE R22, R23, 0x4, R20 ;  /* 0x0000000417167825 */ /* 0x001fc800078e0214 */
[--C-:B------:R-:W-:Y:S01]  /*1950*/  IMAD.WIDE R2, R31, 0x4, R20.reuse ;  /* 0x000000041f027825 */ /* 0x100fe200078e0214 */
[----:B----4-:R-:W-:Y:S03]  /*1960*/  STG.E.128 desc[UR6][R22.64], R4 ;  /* 0x0000000416007986 */ /* 0x010fe6000c101d06 */
[--C-:B------:R-:W-:Y:S01]  /*1970*/  IMAD.WIDE R24, R25, 0x4, R20.reuse ;  /* 0x0000000419187825 */ /* 0x100fe200078e0214 */
[----:B-----5:R-:W-:Y:S03]  /*1980*/  STG.E.128 desc[UR6][R2.64], R8 ;  /* 0x0000000802007986 */ /* 0x020fe6000c101d06 */
[----:B------:R-:W-:Y:S01]  /*1990*/  IMAD.WIDE R20, R27, 0x4, R20 ;  /* 0x000000041b147825 */ /* 0x000fe200078e0214 */
[----:B------:R-:W-:Y:S04]  /*19a0*/  STG.E.128 desc[UR6][R24.64], R12 ;  /* 0x0000000c18007986 */ /* 0x000fe8000c101d06 */
[----:B------:R-:W-:Y:S01]  /*19b0*/  STG.E.128 desc[UR6][R20.64], R16 ;  /* 0x0000001014007986 */ /* 0x000fe2000c101d06 */
[----:B------:R-:W-:Y:S05]  /*19c0*/  EXIT ;  /* 0x000000000000794d */ /* 0x000fea0003800000 */
.L_x_0:
[----:B------:R-:W-:-:S00]  /*19d0*/  BRA `(.L_x_0) ;  /* 0xfffffffc00fc7947 */ /* 0x000fc0000383ffff */
[----:B------:R-:W-:-:S00]  /*19e0*/  NOP ;  /* 0x0000000000007918 */ /* 0x000fc00000000000 */
        /* <DEDUP_REMOVED lines=9> */
.L_x_1:


//--------------------- .nv.shared.triton_poi_fused_mul_sigmoid_8 --------------------------
	.section	.nv.shared.triton_poi_fused_mul_sigmoid_8,"aw",@nobits
	.sectionflags	@""
	.align	16
	.zero		1024


//--------------------- .nv.constant0.triton_poi_fused_mul_sigmoid_8 --------------------------
	.section	.nv.constant0.triton_poi_fused_mul_sigmoid_8,"a",@progbits
	.sectionflags	@""
	.align	4
.nv.constant0.triton_poi_fused_mul_sigmoid_8:
	.zero		560
